	.headerflags	@"EF_CUDA_TEXMODE_UNIFIED EF_CUDA_64BIT_ADDRESS EF_CUDA_ACCELERATORS EF_CUDA_SM90 EF_CUDA_VIRTUAL_SM(EF_CUDA_SM90)"
	.elftype	@"ET_EXEC"


//--------------------- .nv.info                  --------------------------
	.section	.nv.info,"",@"SHT_CUDA_INFO"
	.align	4


	//----- nvinfo : EIATTR_REGCOUNT
	.align		4
        /*0000*/ 	.byte	0x04, 0x2f
        /*0002*/ 	.short	(.L_2 - .L_1)
	.align		4
.L_1:
        /*0004*/ 	.word	index@(triton_poi_fused_add_mul_pow_sqrt_tanh_33)
        /*0008*/ 	.word	0x00000020


	//----- nvinfo : EIATTR_MIN_STACK_SIZE
	.align		4
.L_2:
        /*000c*/ 	.byte	0x04, 0x12
        /*000e*/ 	.short	(.L_4 - .L_3)
	.align		4
.L_3:
        /*0010*/ 	.word	index@(triton_poi_fused_add_mul_pow_sqrt_tanh_33)
        /*0014*/ 	.word	0x00000000


	//----- nvinfo : EIATTR_FRAME_SIZE
	.align		4
.L_4:
        /*0018*/ 	.byte	0x04, 0x11
        /*001a*/ 	.short	(.L_6 - .L_5)
	.align		4
.L_5:
        /*001c*/ 	.word	index@(triton_poi_fused_add_mul_pow_sqrt_tanh_33)
        /*0020*/ 	.word	0x00000000


	//----- nvinfo : EIATTR_MIN_STACK_SIZE
	.align		4
.L_6:
        /*0024*/ 	.byte	0x04, 0x12
        /*0026*/ 	.short	(.L_8 - .L_7)
	.align		4
.L_7:
        /*0028*/ 	.word	index@(triton_poi_fused_add_mul_pow_sqrt_tanh_33)
        /*002c*/ 	.word	0x00000000
.L_8:


//--------------------- .nv.info.triton_poi_fused_add_mul_pow_sqrt_tanh_33 --------------------------
	.section	.nv.info.triton_poi_fused_add_mul_pow_sqrt_tanh_33,"",@"SHT_CUDA_INFO"
	.sectionflags	@""
	.align	4


	//----- nvinfo : EIATTR_CUDA_API_VERSION
	.align		4
        /*0000*/ 	.byte	0x04, 0x37
        /*0002*/ 	.short	(.L_10 - .L_9)
.L_9:
        /*0004*/ 	.word	0x0000007c


	//----- nvinfo : EIATTR_KPARAM_INFO
	.align		4
.L_10:
        /*0008*/ 	.byte	0x04, 0x17
        /*000a*/ 	.short	(.L_12 - .L_11)
.L_11:
        /*000c*/ 	.word	0x00000000
        /*0010*/ 	.short	0x0004
        /*0012*/ 	.short	0x001c
        /*0014*/ 	.byte	0x00, 0xf0, 0x11, 0x00


	//----- nvinfo : EIATTR_KPARAM_INFO
	.align		4
.L_12:
        /*0018*/ 	.byte	0x04, 0x17
        /*001a*/ 	.short	(.L_14 - .L_13)
.L_13:
        /*001c*/ 	.word	0x00000000
        /*0020*/ 	.short	0x0003
        /*0022*/ 	.short	0x0018
        /*0024*/ 	.byte	0x00, 0xf0, 0x11, 0x00


	//----- nvinfo : EIATTR_KPARAM_INFO
	.align		4
.L_14:
        /*0028*/ 	.byte	0x04, 0x17
        /*002a*/ 	.short	(.L_16 - .L_15)
.L_15:
        /*002c*/ 	.word	0x00000000
        /*0030*/ 	.short	0x0002
        /*0032*/ 	.short	0x0010
        /*0034*/ 	.byte	0x00, 0xf4, 0x21, 0x00


	//----- nvinfo : EIATTR_KPARAM_INFO
	.align		4
.L_16:
        /*0038*/ 	.byte	0x04, 0x17
        /*003a*/ 	.short	(.L_18 - .L_17)
.L_17:
        /*003c*/ 	.word	0x00000000
        /*0040*/ 	.short	0x0001
        /*0042*/ 	.short	0x0008
        /*0044*/ 	.byte	0x00, 0xf4, 0x21, 0x00


	//----- nvinfo : EIATTR_KPARAM_INFO
	.align		4
.L_18:
        /*0048*/ 	.byte	0x04, 0x17
        /*004a*/ 	.short	(.L_20 - .L_19)
.L_19:
        /*004c*/ 	.word	0x00000000
        /*0050*/ 	.short	0x0000
        /*0052*/ 	.short	0x0000
        /*0054*/ 	.byte	0x00, 0xf4, 0x21, 0x00


	//----- nvinfo : EIATTR_SPARSE_MMA_MASK
	.align		4
.L_20:
        /*0058*/ 	.byte	0x03, 0x50
        /*005a*/ 	.short	0x0000


	//----- nvinfo : EIATTR_MAXREG_COUNT
	.align		4
        /*005c*/ 	.byte	0x03, 0x1b
        /*005e*/ 	.short	0x00ff


	//----- nvinfo : EIATTR_EXIT_INSTR_OFFSETS
	.align		4
        /*0060*/ 	.byte	0x04, 0x1c
        /*0062*/ 	.short	(.L_22 - .L_21)


	//   ....[0]....
.L_21:
        /*0064*/ 	.word	0x000014c0


	//   ....[1]....
        /*0068*/ 	.word	0x000014e0


	//----- nvinfo : EIATTR_REQNTID
	.align		4
.L_22:
        /*006c*/ 	.byte	0x04, 0x10
        /*006e*/ 	.short	(.L_24 - .L_23)
.L_23:
        /*0070*/ 	.word	0x00000080
        /*0074*/ 	.word	0x00000001
        /*0078*/ 	.word	0x00000001


	//----- nvinfo : EIATTR_CRS_STACK_SIZE
	.align		4
.L_24:
        /*007c*/ 	.byte	0x04, 0x1e
        /*007e*/ 	.short	(.L_26 - .L_25)
.L_25:
        /*0080*/ 	.word	0x00000000


	//----- nvinfo : EIATTR_CBANK_PARAM_SIZE
	.align		4
.L_26:
        /*0084*/ 	.byte	0x03, 0x19
        /*0086*/ 	.short	0x0020


	//----- nvinfo : EIATTR_PARAM_CBANK
	.align		4
        /*0088*/ 	.byte	0x04, 0x0a
        /*008a*/ 	.short	(.L_28 - .L_27)
	.align		4
.L_27:
        /*008c*/ 	.word	index@(.nv.constant0.triton_poi_fused_add_mul_pow_sqrt_tanh_33)
        /*0090*/ 	.short	0x0210
        /*0092*/ 	.short	0x0020


	//----- nvinfo : EIATTR_SW_WAR
	.align		4
.L_28:
        /*0094*/ 	.byte	0x04, 0x36
        /*0096*/ 	.short	(.L_30 - .L_29)
.L_29:
        /*0098*/ 	.word	0x00000008
.L_30:


//--------------------- .nv.callgraph             --------------------------
	.section	.nv.callgraph,"",@"SHT_CUDA_CALLGRAPH"
	.align	4
	.sectionentsize	8
	.align		4
        /*0000*/ 	.word	0x00000000
	.align		4
        /*0004*/ 	.word	0xffffffff
	.align		4
        /*0008*/ 	.word	0x00000000
	.align		4
        /*000c*/ 	.word	0xfffffffe
	.align		4
        /*0010*/ 	.word	0x00000000
	.align		4
        /*0014*/ 	.word	0xfffffffd
	.align		4
        /*0018*/ 	.word	0x00000000
	.align		4
        /*001c*/ 	.word	0xfffffffc


//--------------------- .nv.constant4             --------------------------
	.section	.nv.constant4,"a",@progbits
	.align	8
	.align		8
.nv.constant4:
        /*0000*/ 	.dword	_$_str


//--------------------- .text.triton_poi_fused_add_mul_pow_sqrt_tanh_33 --------------------------
	.section	.text.triton_poi_fused_add_mul_pow_sqrt_tanh_33,"ax",@progbits
	.sectionflags	@"SHF_BARRIERS=1"
	.align	128
        .global         triton_poi_fused_add_mul_pow_sqrt_tanh_33
        .type           triton_poi_fused_add_mul_pow_sqrt_tanh_33,@function
        .size           triton_poi_fused_add_mul_pow_sqrt_tanh_33,(.L_x_25 - triton_poi_fused_add_mul_pow_sqrt_tanh_33)
        .other          triton_poi_fused_add_mul_pow_sqrt_tanh_33,@"STO_CUDA_ENTRY STV_DEFAULT"
triton_poi_fused_add_mul_pow_sqrt_tanh_33:
.text.triton_poi_fused_add_mul_pow_sqrt_tanh_33:
[----:B------:R-:W0:Y:S02]  /*0000*/  LDC R1, c[0x0][0x28] ;  /* 0x00000a00ff017b82 */ /* 0x000e240000000800 */
[----:B------:R-:W1:Y:S01]  /*0010*/  S2R R17, SR_CTAID.X ;  /* 0x0000000000117919 */ /* 0x000e620000002500 */
[----:B------:R-:W2:Y:S01]  /*0020*/  LDC.64 R2, c[0x0][0x210] ;  /* 0x00008400ff027b82 */ /* 0x000ea20000000a00 */
[----:B------:R-:W-:Y:S02]  /*0030*/  CS2R R12, SRZ ;  /* 0x00000000000c7805 */ /* 0x000fe4000001ff00 */
[----:B------:R-:W-:Y:S01]  /*0040*/  CS2R R14, SRZ ;  /* 0x00000000000e7805 */ /* 0x000fe2000001ff00 */
[----:B------:R-:W3:Y:S01]  /*0050*/  S2R R16, SR_TID.X ;  /* 0x0000000000107919 */ /* 0x000ee20000002100 */
[----:B------:R-:W-:Y:S01]  /*0060*/  ULDC.64 UR6, c[0x0][0x208] ;  /* 0x0000820000067ab9 */ /* 0x000fe20000000a00 */
[----:B------:R-:W4:Y:S01]  /*0070*/  S2R R18, SR_CTAID.Y ;  /* 0x0000000000127919 */ /* 0x000f220000002600 */
[----:B-1----:R-:W-:Y:S02]  /*0080*/  SHF.L.U32 R17, R17, 0x7, RZ ;  /* 0x0000000711117819 */ /* 0x002fe400000006ff */
[----:B---3--:R-:W-:-:S02]  /*0090*/  SHF.L.U32 R0, R16, 0x2, RZ ;  /* 0x0000000210007819 */ /* 0x008fc400000006ff */
[----:B------:R-:W-:Y:S02]  /*00a0*/  SHF.R.U32.HI R19, RZ, 0x5, R16 ;  /* 0x00000005ff137819 */ /* 0x000fe40000011610 */
[----:B----4-:R-:W-:Y:S02]  /*00b0*/  SHF.L.U32 R18, R18, 0x3, RZ ;  /* 0x0000000312127819 */ /* 0x010fe400000006ff */
[----:B------:R-:W-:Y:S02]  /*00c0*/  LOP3.LUT R5, R17, 0x7c, R0, 0xf8, !PT ;  /* 0x0000007c11057812 */ /* 0x000fe400078ef800 */
[----:B------:R-:W-:Y:S02]  /*00d0*/  SGXT.U32 R19, R19, 0x2 ;  /* 0x000000021313781a */ /* 0x000fe40000000000 */
[----:B------:R-:W-:Y:S02]  /*00e0*/  ISETP.GE.AND P0, PT, R5, 0x1800, PT ;  /* 0x000018000500780c */ /* 0x000fe40003f06270 */
[----:B------:R-:W-:-:S04]  /*00f0*/  LOP3.LUT R6, R18, R19, RZ, 0xfc, !PT ;  /* 0x0000001312067212 */ /* 0x000fc800078efcff */
[C---:B------:R-:W-:Y:S01]  /*0100*/  ISETP.LT.AND P2, PT, R6.reuse, 0x8, !P0 ;  /* 0x000000080600780c */ /* 0x040fe20004741270 */
[----:B------:R-:W-:-:S04]  /*0110*/  IMAD R6, R6, 0x1800, R5 ;  /* 0x0000180006067824 */ /* 0x000fc800078e0205 */
[----:B--2---:R-:W-:-:S08]  /*0120*/  IMAD.WIDE R4, R6, 0x4, R2 ;  /* 0x0000000406047825 */ /* 0x004fd000078e0202 */
[----:B------:R-:W2:Y:S01]  /*0130*/  @P2 LDG.E.EL.128 R12, desc[UR6][R4.64] ;  /* 0x00000006040c2981 */ /* 0x000ea2000c2e1d00 */
[----:B------:R-:W-:Y:S02]  /*0140*/  LOP3.LUT R0, R18, 0x4, R19, 0xfe, !PT ;  /* 0x0000000412007812 */ /* 0x000fe400078efe13 */
[----:B------:R-:W-:Y:S02]  /*0150*/  CS2R R8, SRZ ;  /* 0x0000000000087805 */ /* 0x000fe4000001ff00 */
[----:B------:R-:W-:Y:S02]  /*0160*/  CS2R R10, SRZ ;  /* 0x00000000000a7805 */ /* 0x000fe4000001ff00 */
[----:B------:R-:W-:Y:S02]  /*0170*/  ISETP.LT.AND P0, PT, R0, 0x8, !P0 ;  /* 0x000000080000780c */ /* 0x000fe40004701270 */
[----:B------:R-:W-:-:S05]  /*0180*/  IADD3 R0, R6, 0x6000, RZ ;  /* 0x0000600006007810 */ /* 0x000fca0007ffe0ff */
[----:B------:R-:W-:-:S06]  /*0190*/  IMAD.WIDE R22, R0, 0x4, R2 ;  /* 0x0000000400167825 */ /* 0x000fcc00078e0202 */
[----:B------:R-:W3:Y:S01]  /*01a0*/  @P0 LDG.E.EL.128 R8, desc[UR6][R22.64] ;  /* 0x0000000616080981 */ /* 0x000ee2000c2e1d00 */
[----:B------:R-:W-:Y:S01]  /*01b0*/  BSSY B0, `(.L_x_0) ;  /* 0x0000023000007945 */ /* 0x000fe20003800000 */
[----:B--2---:R-:W-:Y:S01]  /*01c0*/  FMUL R3, R12, R12 ;  /* 0x0000000c0c037220 */ /* 0x004fe20000400000 */
[----:B------:R-:W-:-:S03]  /*01d0*/  FMUL R4, R13, R13 ;  /* 0x0000000d0d047220 */ /* 0x000fc60000400000 */
[----:B------:R-:W-:Y:S01]  /*01e0*/  FMUL R3, R3, R12 ;  /* 0x0000000c03037220 */ /* 0x000fe20000400000 */
[----:B------:R-:W-:Y:S01]  /*01f0*/  FMUL R20, R4, R13 ;  /* 0x0000000d04147220 */ /* 0x000fe20000400000 */
[-C--:B------:R-:W-:Y:S02]  /*0200*/  FMUL R4, R15, R15.reuse ;  /* 0x0000000f0f047220 */ /* 0x080fe40000400000 */
[----:B------:R-:W-:Y:S01]  /*0210*/  FFMA R3, R3, 0.044714998453855514526, R12 ;  /* 0x3d37271303037823 */ /* 0x000fe2000000000c */
[----:B------:R-:W-:Y:S01]  /*0220*/  FFMA R20, R20, 0.044714998453855514526, R13 ;  /* 0x3d37271314147823 */ /* 0x000fe2000000000d */
[----:B------:R-:W-:Y:S02]  /*0230*/  FMUL R4, R4, R15 ;  /* 0x0000000f04047220 */ /* 0x000fe40000400000 */
[----:B------:R-:W-:Y:S01]  /*0240*/  FMUL R21, R3, 0.79788458347320556641 ;  /* 0x3f4c422a03157820 */ /* 0x000fe20000400000 */
[----:B------:R-:W-:Y:S01]  /*0250*/  FMUL R3, R14, R14 ;  /* 0x0000000e0e037220 */ /* 0x000fe20000400000 */
[----:B------:R-:W-:-:S02]  /*0260*/  FMUL R24, R20, 0.79788458347320556641 ;  /* 0x3f4c422a14187820 */ /* 0x000fc40000400000 */
[----:B------:R-:W-:Y:S01]  /*0270*/  FADD.FTZ R2, |R21|, -RZ ;  /* 0x800000ff15027221 */ /* 0x000fe20000010200 */
[----:B------:R-:W-:Y:S01]  /*0280*/  FMUL R3, R3, R14 ;  /* 0x0000000e03037220 */ /* 0x000fe20000400000 */
[----:B---3--:R-:W-:-:S03]  /*0290*/  FMUL R5, R8, R8 ;  /* 0x0000000808057220 */ /* 0x008fc60000400000 */
[----:B------:R-:W-:Y:S01]  /*02a0*/  FSETP.GE.AND P1, PT, R2, 0.60000002384185791016, PT ;  /* 0x3f19999a0200780b */ /* 0x000fe20003f26000 */
[----:B------:R-:W-:-:S12]  /*02b0*/  FFMA R3, R3, 0.044714998453855514526, R14 ;  /* 0x3d37271303037823 */ /* 0x000fd8000000000e */
[----:B------:R-:W-:Y:S05]  /*02c0*/  @!P1 BRA `(.L_x_1) ;  /* 0x0000000000289947 */ /* 0x000fea0003800000 */
[C---:B------:R-:W-:Y:S01]  /*02d0*/  FMUL R7, R2.reuse, 2.8853900432586669922 ;  /* 0x4038aa3b02077820 */ /* 0x040fe20000400000 */
[----:B------:R-:W-:Y:S01]  /*02e0*/  HFMA2.MMA R23, -RZ, RZ, 1.875, 0 ;  /* 0x3f800000ff177435 */ /* 0x000fe200000001ff */
[----:B------:R-:W-:-:S04]  /*02f0*/  FSETP.GE.AND P1, PT, R2, 9.010913848876953125, PT ;  /* 0x41102cb40200780b */ /* 0x000fc80003f26000 */
[----:B------:R-:W1:Y:S02]  /*0300*/  MUFU.EX2 R7, R7 ;  /* 0x0000000700077308 */ /* 0x000e640000000800 */
[----:B-1----:R-:W-:-:S06]  /*0310*/  FADD R20, R7, 1 ;  /* 0x3f80000007147421 */ /* 0x002fcc0000000000 */
[----:B------:R-:W1:Y:S02]  /*0320*/  MUFU.RCP R20, R20 ;  /* 0x0000001400147308 */ /* 0x000e640000001000 */
[----:B-1----:R-:W-:-:S05]  /*0330*/  FFMA.FTZ R22, R20, -2, R23 ;  /* 0xc000000014167823 */ /* 0x002fca0000010017 */
[----:B------:R-:W-:-:S04]  /*0340*/  FSEL R22, R22, 1, !P1 ;  /* 0x3f80000016167808 */ /* 0x000fc80004800000 */
[----:B------:R-:W-:Y:S01]  /*0350*/  LOP3.LUT R21, R22, 0x80000000, R21, 0xf8, !PT ;  /* 0x8000000016157812 */ /* 0x000fe200078ef815 */
[----:B------:R-:W-:Y:S06]  /*0360*/  BRA `(.L_x_2) ;  /* 0x00000000001c7947 */ /* 0x000fec0003800000 */
.L_x_1:
[----:B------:R-:W-:Y:S01]  /*0370*/  MOV R2, 0x3c80f082 ;  /* 0x3c80f08200027802 */ /* 0x000fe20000000f00 */
[----:B------:R-:W-:-:S04]  /*0380*/  FMUL R7, R21, R21 ;  /* 0x0000001515077220 */ /* 0x000fc80000400000 */
[----:B------:R-:W-:-:S04]  /*0390*/  FFMA.FTZ R2, R7, R2, -0.052303962409496307373 ;  /* 0xbd563cae07027423 */ /* 0x000fc80000010002 */
[----:B------:R-:W-:-:S04]  /*03a0*/  FFMA.FTZ R2, R7, R2, 0.1331529766321182251 ;  /* 0x3e08594107027423 */ /* 0x000fc80000010002 */
[----:B------:R-:W-:-:S04]  /*03b0*/  FFMA.FTZ R2, R7, R2, -0.33332768082618713379 ;  /* 0xbeaaa9ed07027423 */ /* 0x000fc80000010002 */
[----:B------:R-:W-:-:S04]  /*03c0*/  FFMA.FTZ R2, R7, R2, RZ ;  /* 0x0000000207027223 */ /* 0x000fc800000100ff */
[----:B------:R-:W-:-:S07]  /*03d0*/  FFMA.FTZ R21, R21, R2, R21 ;  /* 0x0000000215157223 */ /* 0x000fce0000010015 */
.L_x_2:
[----:B------:R-:W-:Y:S05]  /*03e0*/  BSYNC B0 ;  /* 0x0000000000007941 */ /* 0x000fea0003800000 */
.L_x_0:
[----:B------:R-:W-:Y:S01]  /*03f0*/  FADD.FTZ R23, |R24|, -RZ ;  /* 0x800000ff18177221 */ /* 0x000fe20000010200 */
[----:B------:R-:W-:Y:S01]  /*0400*/  BSSY B0, `(.L_x_3) ;  /* 0x0000018000007945 */ /* 0x000fe20003800000 */
[----:B------:R-:W-:Y:S01]  /*0410*/  FMUL R5, R5, R8 ;  /* 0x0000000805057220 */ /* 0x000fe20000400000 */
[----:B------:R-:W-:Y:S01]  /*0420*/  FFMA R4, R4, 0.044714998453855514526, R15 ;  /* 0x3d37271304047823 */ /* 0x000fe2000000000f */
[----:B------:R-:W-:Y:S01]  /*0430*/  FMUL R3, R3, 0.79788458347320556641 ;  /* 0x3f4c422a03037820 */ /* 0x000fe20000400000 */
[----:B------:R-:W-:Y:S01]  /*0440*/  FSETP.GE.AND P1, PT, R23, 0.60000002384185791016, PT ;  /* 0x3f19999a1700780b */ /* 0x000fe20003f26000 */
[----:B------:R-:W-:-:S12]  /*0450*/  FMUL R20, R9, R9 ;  /* 0x0000000909147220 */ /* 0x000fd80000400000 */
        /* <DEDUP_REMOVED lines=11> */
.L_x_4:
[----:B------:R-:W-:Y:S01]  /*0510*/  MOV R2, 0x3c80f082 ;  /* 0x3c80f08200027802 */ /* 0x000fe20000000f00 */
[----:B------:R-:W-:-:S04]  /*0520*/  FMUL R7, R24, R24 ;  /* 0x0000001818077220 */ /* 0x000fc80000400000 */
[----:B------:R-:W-:-:S04]  /*0530*/  FFMA.FTZ R2, R7, R2, -0.052303962409496307373 ;  /* 0xbd563cae07027423 */ /* 0x000fc80000010002 */
[----:B------:R-:W-:-:S04]  /*0540*/  FFMA.FTZ R2, R7, R2, 0.1331529766321182251 ;  /* 0x3e08594107027423 */ /* 0x000fc80000010002 */
[----:B------:R-:W-:-:S04]  /*0550*/  FFMA.FTZ R2, R7, R2, -0.33332768082618713379 ;  /* 0xbeaaa9ed07027423 */ /* 0x000fc80000010002 */
[----:B------:R-:W-:-:S04]  /*0560*/  FFMA.FTZ R7, R7, R2, RZ ;  /* 0x0000000207077223 */ /* 0x000fc800000100ff */
[----:B------:R-:W-:-:S07]  /*0570*/  FFMA.FTZ R24, R24, R7, R24 ;  /* 0x0000000718187223 */ /* 0x000fce0000010018 */
.L_x_5:
[----:B------:R-:W-:Y:S05]  /*0580*/  BSYNC B0 ;  /* 0x0000000000007941 */ /* 0x000fea0003800000 */
.L_x_3:
        /* <DEDUP_REMOVED lines=18> */
.L_x_7:
[----:B------:R-:W-:Y:S01]  /*06b0*/  MOV R2, 0x3c80f082 ;  /* 0x3c80f08200027802 */ /* 0x000fe20000000f00 */
[----:B------:R-:W-:-:S04]  /*06c0*/  FMUL R23, R3, R3 ;  /* 0x0000000303177220 */ /* 0x000fc80000400000 */
[----:B------:R-:W-:-:S04]  /*06d0*/  FFMA.FTZ R2, R23, R2, -0.052303962409496307373 ;  /* 0xbd563cae17027423 */ /* 0x000fc80000010002 */
[----:B------:R-:W-:-:S04]  /*06e0*/  FFMA.FTZ R2, R23, R2, 0.1331529766321182251 ;  /* 0x3e08594117027423 */ /* 0x000fc80000010002 */
[----:B------:R-:W-:-:S04]  /*06f0*/  FFMA.FTZ R2, R23, R2, -0.33332768082618713379 ;  /* 0xbeaaa9ed17027423 */ /* 0x000fc80000010002 */
[----:B------:R-:W-:-:S04]  /*0700*/  FFMA.FTZ R2, R23, R2, RZ ;  /* 0x0000000217027223 */ /* 0x000fc800000100ff */
[----:B------:R-:W-:-:S07]  /*0710*/  FFMA.FTZ R22, R3, R2, R3 ;  /* 0x0000000203167223 */ /* 0x000fce0000010003 */
.L_x_8:
[----:B------:R-:W-:Y:S05]  /*0720*/  BSYNC B0 ;  /* 0x0000000000007941 */ /* 0x000fea0003800000 */
.L_x_6:
        /* <DEDUP_REMOVED lines=18> */
.L_x_10:
[----:B------:R-:W-:Y:S01]  /*0850*/  MOV R2, 0x3c80f082 ;  /* 0x3c80f08200027802 */ /* 0x000fe20000000f00 */
[----:B------:R-:W-:-:S04]  /*0860*/  FMUL R7, R4, R4 ;  /* 0x0000000404077220 */ /* 0x000fc80000400000 */
[----:B------:R-:W-:-:S04]  /*0870*/  FFMA.FTZ R2, R7, R2, -0.052303962409496307373 ;  /* 0xbd563cae07027423 */ /* 0x000fc80000010002 */
[----:B------:R-:W-:-:S04]  /*0880*/  FFMA.FTZ R2, R7, R2, 0.1331529766321182251 ;  /* 0x3e08594107027423 */ /* 0x000fc80000010002 */
[----:B------:R-:W-:-:S04]  /*0890*/  FFMA.FTZ R2, R7, R2, -0.33332768082618713379 ;  /* 0xbeaaa9ed07027423 */ /* 0x000fc80000010002 */
[----:B------:R-:W-:-:S04]  /*08a0*/  FFMA.FTZ R7, R7, R2, RZ ;  /* 0x0000000207077223 */ /* 0x000fc800000100ff */
[----:B------:R-:W-:-:S07]  /*08b0*/  FFMA.FTZ R7, R4, R7, R4 ;  /* 0x0000000704077223 */ /* 0x000fce0000010004 */
.L_x_11:
[----:B------:R-:W-:Y:S05]  /*08c0*/  BSYNC B0 ;  /* 0x0000000000007941 */ /* 0x000fea0003800000 */
.L_x_9:
[----:B------:R-:W-:Y:S01]  /*08d0*/  FADD.FTZ R23, |R5|, -RZ ;  /* 0x800000ff05177221 */ /* 0x000fe20000010200 */
[----:B------:R-:W-:Y:S01]  /*08e0*/  BSSY B0, `(.L_x_12) ;  /* 0x0000017000007945 */ /* 0x000fe20003800000 */
[----:B------:R-:W-:Y:S01]  /*08f0*/  FMUL R26, R26, R11 ;  /* 0x0000000b1a1a7220 */ /* 0x000fe20000400000 */
[----:B------:R-:W-:Y:S01]  /*0900*/  FFMA R3, R3, 0.044714998453855514526, R10 ;  /* 0x3d37271303037823 */ /* 0x000fe2000000000a */
[----:B------:R-:W-:Y:S01]  /*0910*/  FMUL R4, R20, 0.79788458347320556641 ;  /* 0x3f4c422a14047820 */ /* 0x000fe20000400000 */
[----:B------:R-:W-:-:S13]  /*0920*/  FSETP.GE.AND P1, PT, R23, 0.60000002384185791016, PT ;  /* 0x3f19999a1700780b */ /* 0x000fda0003f26000 */
        /* <DEDUP_REMOVED lines=11> */
.L_x_13:
[----:B------:R-:W-:Y:S01]  /*09e0*/  MOV R2, 0x3c80f082 ;  /* 0x3c80f08200027802 */ /* 0x000fe20000000f00 */
[----:B------:R-:W-:-:S04]  /*09f0*/  FMUL R23, R5, R5 ;  /* 0x0000000505177220 */ /* 0x000fc80000400000 */
[----:B------:R-:W-:-:S04]  /*0a00*/  FFMA.FTZ R2, R23, R2, -0.052303962409496307373 ;  /* 0xbd563cae17027423 */ /* 0x000fc80000010002 */
[----:B------:R-:W-:-:S04]  /*0a10*/  FFMA.FTZ R2, R23, R2, 0.1331529766321182251 ;  /* 0x3e08594117027423 */ /* 0x000fc80000010002 */
[----:B------:R-:W-:-:S04]  /*0a20*/  FFMA.FTZ R2, R23, R2, -0.33332768082618713379 ;  /* 0xbeaaa9ed17027423 */ /* 0x000fc80000010002 */
[----:B------:R-:W-:-:S04]  /*0a30*/  FFMA.FTZ R2, R23, R2, RZ ;  /* 0x0000000217027223 */ /* 0x000fc800000100ff */
[----:B------:R-:W-:-:S07]  /*0a40*/  FFMA.FTZ R5, R5, R2, R5 ;  /* 0x0000000205057223 */ /* 0x000fce0000010005 */
.L_x_14:
[----:B------:R-:W-:Y:S05]  /*0a50*/  BSYNC B0 ;  /* 0x0000000000007941 */ /* 0x000fea0003800000 */
.L_x_12:
[----:B------:R-:W-:Y:S01]  /*0a60*/  FADD.FTZ R23, |R4|, -RZ ;  /* 0x800000ff04177221 */ /* 0x000fe20000010200 */
[----:B------:R-:W-:Y:S01]  /*0a70*/  BSSY B0, `(.L_x_15) ;  /* 0x0000016000007945 */ /* 0x000fe20003800000 */
[----:B------:R-:W-:Y:S01]  /*0a80*/  FFMA R26, R26, 0.044714998453855514526, R11 ;  /* 0x3d3727131a1a7823 */ /* 0x000fe2000000000b */
[----:B------:R-:W-:Y:S02]  /*0a90*/  FMUL R3, R3, 0.79788458347320556641 ;  /* 0x3f4c422a03037820 */ /* 0x000fe40000400000 */
        /* <DEDUP_REMOVED lines=12> */
.L_x_16:
[----:B------:R-:W-:Y:S01]  /*0b60*/  MOV R2, 0x3c80f082 ;  /* 0x3c80f08200027802 */ /* 0x000fe20000000f00 */
[----:B------:R-:W-:-:S04]  /*0b70*/  FMUL R23, R4, R4 ;  /* 0x0000000404177220 */ /* 0x000fc80000400000 */
[----:B------:R-:W-:-:S04]  /*0b80*/  FFMA.FTZ R2, R23, R2, -0.052303962409496307373 ;  /* 0xbd563cae17027423 */ /* 0x000fc80000010002 */
[----:B------:R-:W-:-:S04]  /*0b90*/  FFMA.FTZ R2, R23, R2, 0.1331529766321182251 ;  /* 0x3e08594117027423 */ /* 0x000fc80000010002 */
[----:B------:R-:W-:-:S04]  /*0ba0*/  FFMA.FTZ R2, R23, R2, -0.33332768082618713379 ;  /* 0xbeaaa9ed17027423 */ /* 0x000fc80000010002 */
[----:B------:R-:W-:-:S04]  /*0bb0*/  FFMA.FTZ R23, R23, R2, RZ ;  /* 0x0000000217177223 */ /* 0x000fc800000100ff */
[----:B------:R-:W-:-:S07]  /*0bc0*/  FFMA.FTZ R4, R4, R23, R4 ;  /* 0x0000001704047223 */ /* 0x000fce0000010004 */
.L_x_17:
[----:B------:R-:W-:Y:S05]  /*0bd0*/  BSYNC B0 ;  /* 0x0000000000007941 */ /* 0x000fea0003800000 */
.L_x_15:
[----:B------:R-:W-:Y:S01]  /*0be0*/  FADD.FTZ R25, |R3|, -RZ ;  /* 0x800000ff03197221 */ /* 0x000fe20000010200 */
[----:B------:R-:W-:Y:S01]  /*0bf0*/  BSSY B0, `(.L_x_18) ;  /* 0x0000015000007945 */ /* 0x000fe20003800000 */
[----:B------:R-:W-:-:S03]  /*0c00*/  FMUL R26, R26, 0.79788458347320556641 ;  /* 0x3f4c422a1a1a7820 */ /* 0x000fc60000400000 */
        /* <DEDUP_REMOVED lines=12> */
.L_x_19:
[----:B------:R-:W-:Y:S01]  /*0cd0*/  MOV R2, 0x3c80f082 ;  /* 0x3c80f08200027802 */ /* 0x000fe20000000f00 */
[----:B------:R-:W-:-:S04]  /*0ce0*/  FMUL R23, R3, R3 ;  /* 0x0000000303177220 */ /* 0x000fc80000400000 */
[----:B------:R-:W-:-:S04]  /*0cf0*/  FFMA.FTZ R2, R23, R2, -0.052303962409496307373 ;  /* 0xbd563cae17027423 */ /* 0x000fc80000010002 */
[----:B------:R-:W-:-:S04]  /*0d00*/  FFMA.FTZ R2, R23, R2, 0.1331529766321182251 ;  /* 0x3e08594117027423 */ /* 0x000fc80000010002 */
[----:B------:R-:W-:-:S04]  /*0d10*/  FFMA.FTZ R2, R23, R2, -0.33332768082618713379 ;  /* 0xbeaaa9ed17027423 */ /* 0x000fc80000010002 */
[----:B------:R-:W-:-:S04]  /*0d20*/  FFMA.FTZ R2, R23, R2, RZ ;  /* 0x0000000217027223 */ /* 0x000fc800000100ff */
[----:B------:R-:W-:-:S07]  /*0d30*/  FFMA.FTZ R2, R3, R2, R3 ;  /* 0x0000000203027223 */ /* 0x000fce0000010003 */
.L_x_20:
[----:B------:R-:W-:Y:S05]  /*0d40*/  BSYNC B0 ;  /* 0x0000000000007941 */ /* 0x000fea0003800000 */
.L_x_18:
[----:B------:R-:W-:Y:S01]  /*0d50*/  FADD.FTZ R25, |R26|, -RZ ;  /* 0x800000ff1a197221 */ /* 0x000fe20000010200 */
[----:B------:R-:W-:Y:S04]  /*0d60*/  BSSY B0, `(.L_x_21) ;  /* 0x0000014000007945 */ /* 0x000fe80003800000 */
        /* <DEDUP_REMOVED lines=12> */
.L_x_22:
[----:B------:R-:W-:Y:S01]  /*0e30*/  MOV R3, 0x3c80f082 ;  /* 0x3c80f08200037802 */ /* 0x000fe20000000f00 */
[----:B------:R-:W-:-:S04]  /*0e40*/  FMUL R20, R26, R26 ;  /* 0x0000001a1a147220 */ /* 0x000fc80000400000 */
[----:B------:R-:W-:-:S04]  /*0e50*/  FFMA.FTZ R3, R20, R3, -0.052303962409496307373 ;  /* 0xbd563cae14037423 */ /* 0x000fc80000010003 */
[----:B------:R-:W-:-:S04]  /*0e60*/  FFMA.FTZ R3, R20, R3, 0.1331529766321182251 ;  /* 0x3e08594114037423 */ /* 0x000fc80000010003 */
[----:B------:R-:W-:-:S04]  /*0e70*/  FFMA.FTZ R3, R20, R3, -0.33332768082618713379 ;  /* 0xbeaaa9ed14037423 */ /* 0x000fc80000010003 */
[----:B------:R-:W-:-:S04]  /*0e80*/  FFMA.FTZ R3, R20, R3, RZ ;  /* 0x0000000314037223 */ /* 0x000fc800000100ff */
[----:B------:R-:W-:-:S07]  /*0e90*/  FFMA.FTZ R3, R26, R3, R26 ;  /* 0x000000031a037223 */ /* 0x000fce000001001a */
.L_x_23:
[----:B------:R-:W-:Y:S05]  /*0ea0*/  BSYNC B0 ;  /* 0x0000000000007941 */ /* 0x000fea0003800000 */
.L_x_21:
[----:B------:R-:W1:Y:S01]  /*0eb0*/  S2UR UR5, SR_CgaCtaId ;  /* 0x00000000000579c3 */ /* 0x000e620000008800 */
[----:B------:R-:W-:Y:S01]  /*0ec0*/  SHF.L.U32 R20, R16, 0x5, RZ ;  /* 0x0000000510147819 */ /* 0x000fe200000006ff */
[----:B------:R-:W-:Y:S01]  /*0ed0*/  UMOV UR4, 0x400 ;  /* 0x0000040000047882 */ /* 0x000fe20000000000 */
[----:B------:R-:W-:Y:S01]  /*0ee0*/  SHF.R.U32.HI R23, RZ, 0x2, R16 ;  /* 0x00000002ff177819 */ /* 0x000fe20000011610 */
[----:B------:R-:W-:Y:S01]  /*0ef0*/  FADD R25, R21, 1 ;  /* 0x3f80000015197421 */ /* 0x000fe20000000000 */
[----:B------:R-:W-:Y:S01]  /*0f00*/  LOP3.LUT R20, R20, 0x3e0, RZ, 0xc0, !PT ;  /* 0x000003e014147812 */ /* 0x000fe200078ec0ff */
[----:B------:R-:W-:Y:S01]  /*0f10*/  FMUL R13, R13, 0.5 ;  /* 0x3f0000000d0d7820 */ /* 0x000fe20000400000 */
[----:B------:R-:W-:Y:S01]  /*0f20*/  FMUL R12, R12, 0.5 ;  /* 0x3f0000000c0c7820 */ /* 0x000fe20000400000 */
[----:B------:R-:W-:Y:S01]  /*0f30*/  FMUL R15, R15, 0.5 ;  /* 0x3f0000000f0f7820 */ /* 0x000fe20000400000 */
[----:B------:R-:W-:Y:S01]  /*0f40*/  LOP3.LUT R19, R20, R19, RZ, 0xfc, !PT ;  /* 0x0000001314137212 */ /* 0x000fe200078efcff */
[----:B------:R-:W-:Y:S01]  /*0f50*/  FMUL R14, R14, 0.5 ;  /* 0x3f0000000e0e7820 */ /* 0x000fe20000400000 */
[----:B------:R-:W-:Y:S01]  /*0f60*/  FMUL R12, R12, R25 ;  /* 0x000000190c0c7220 */ /* 0x000fe20000400000 */
[----:B------:R-:W-:Y:S01]  /*0f70*/  FMUL R8, R8, 0.5 ;  /* 0x3f00000008087820 */ /* 0x000fe20000400000 */
[----:B------:R-:W-:Y:S01]  /*0f80*/  FMUL R9, R9, 0.5 ;  /* 0x3f00000009097820 */ /* 0x000fe20000400000 */
[----:B-1----:R-:W-:-:S06]  /*0f90*/  UPRMT UR4, UR5, 0x654, UR4 ;  /* 0x0000065405047896 */ /* 0x002fcc0008000004 */
[----:B------:R-:W-:Y:S02]  /*0fa0*/  IADD3 R26, R20, UR4, RZ ;  /* 0x00000004141a7c10 */ /* 0x000fe4000fffe0ff */
[----:B------:R-:W-:Y:S02]  /*0fb0*/  SGXT.U32 R20, R23, 0x5 ;  /* 0x000000051714781a */ /* 0x000fe40000000000 */
[----:B------:R-:W-:Y:S02]  /*0fc0*/  LEA R26, R19, R26, 0x2 ;  /* 0x0000001a131a7211 */ /* 0x000fe400078e10ff */
[----:B------:R-:W-:Y:S02]  /*0fd0*/  SHF.L.U32 R19, R16, 0x1, RZ ;  /* 0x0000000110137819 */ /* 0x000fe400000006ff */
[----:B------:R-:W-:Y:S01]  /*0fe0*/  LOP3.LUT R17, R20, R17, RZ, 0xfc, !PT ;  /* 0x0000001114117212 */ /* 0x000fe200078efcff */
[----:B------:R-:W-:Y:S01]  /*0ff0*/  STS [R26], R21 ;  /* 0x000000151a007388 */ /* 0x000fe20000000800 */
[----:B------:R-:W-:-:S02]  /*1000*/  LOP3.LUT R16, R19, 0xf8, RZ, 0xc0, !PT ;  /* 0x000000f813107812 */ /* 0x000fc400078ec0ff */
[----:B------:R-:W-:Y:S01]  /*1010*/  LOP3.LUT R18, R18, 0x6, R19, 0xf8, !PT ;  /* 0x0000000612127812 */ /* 0x000fe200078ef813 */
[----:B------:R1:W-:Y:S01]  /*1020*/  STS [R26+0x28], R24 ;  /* 0x000028181a007388 */ /* 0x0003e20000000800 */
[----:B------:R-:W-:Y:S02]  /*1030*/  LOP3.LUT R20, R19, 0xfe, RZ, 0xc0, !PT ;  /* 0x000000fe13147812 */ /* 0x000fe400078ec0ff */
[----:B------:R-:W-:Y:S01]  /*1040*/  IADD3 R19, R16, UR4, RZ ;  /* 0x0000000410137c10 */ /* 0x000fe2000fffe0ff */
[----:B------:R-:W-:Y:S01]  /*1050*/  STS [R26+0x50], R22 ;  /* 0x000050161a007388 */ /* 0x000fe20000000800 */
[----:B------:R-:W-:Y:S02]  /*1060*/  ISETP.GE.AND P1, PT, R18, 0x8, PT ;  /* 0x000000081200780c */ /* 0x000fe40003f26270 */
[----:B------:R-:W-:Y:S01]  /*1070*/  LEA R19, R20, R19, 0x2 ;  /* 0x0000001314137211 */ /* 0x000fe200078e10ff */
[----:B------:R-:W-:Y:S01]  /*1080*/  STS [R26+0x78], R7 ;  /* 0x000078071a007388 */ /* 0x000fe20000000800 */
[----:B------:R-:W-:Y:S01]  /*1090*/  SHF.R.U32.HI R16, RZ, 0x1, R18 ;  /* 0x00000001ff107819 */ /* 0x000fe20000011612 */
[----:B-1----:R-:W-:Y:S01]  /*10a0*/  FADD R24, R24, 1 ;  /* 0x3f80000018187421 */ /* 0x002fe20000000000 */
[C---:B------:R-:W-:Y:S01]  /*10b0*/  LOP3.LUT R23, R17.reuse, 0x40, RZ, 0xfc, !PT ;  /* 0x0000004011177812 */ /* 0x040fe200078efcff */
[----:B------:R1:W-:Y:S01]  /*10c0*/  STS [R26+0x10], R5 ;  /* 0x000010051a007388 */ /* 0x0003e20000000800 */
[C---:B------:R-:W-:Y:S01]  /*10d0*/  LOP3.LUT R27, R17.reuse, 0x60, RZ, 0xfc, !PT ;  /* 0x00000060111b7812 */ /* 0x040fe200078efcff */
[----:B------:R-:W-:Y:S01]  /*10e0*/  IMAD R16, R16, 0x3000, RZ ;  /* 0x0000300010107824 */ /* 0x000fe200078e02ff */
[C---:B------:R-:W-:Y:S01]  /*10f0*/  LOP3.LUT R21, R17.reuse, 0x20, RZ, 0xfc, !PT ;  /* 0x0000002011157812 */ /* 0x040fe200078efcff */
[----:B------:R-:W-:Y:S01]  /*1100*/  STS [R26+0x38], R4 ;  /* 0x000038041a007388 */ /* 0x000fe20000000800 */
[----:B------:R-:W-:Y:S01]  /*1110*/  ISETP.LT.AND P3, PT, R17, 0x1800, !P1 ;  /* 0x000018001100780c */ /* 0x000fe20004f61270 */
[----:B------:R-:W-:Y:S01]  /*1120*/  FMUL R13, R13, R24 ;  /* 0x000000180d0d7220 */ /* 0x000fe20000400000 */
[----:B------:R-:W-:Y:S01]  /*1130*/  ISETP.LT.AND P4, PT, R23, 0x1800, !P1 ;  /* 0x000018001700780c */ /* 0x000fe20004f81270 */
[----:B------:R-:W-:Y:S01]  /*1140*/  STS [R26+0x60], R2 ;  /* 0x000060021a007388 */ /* 0x000fe20000000800 */
[----:B------:R-:W-:Y:S01]  /*1150*/  ISETP.LT.AND P5, PT, R27, 0x1800, !P1 ;  /* 0x000018001b00780c */ /* 0x000fe20004fa1270 */
[----:B-1----:R-:W-:Y:S01]  /*1160*/  FADD R5, R5, 1 ;  /* 0x3f80000005057421 */ /* 0x002fe20000000000 */
[----:B------:R-:W-:Y:S01]  /*1170*/  ISETP.LT.AND P1, PT, R21, 0x1800, !P1 ;  /* 0x000018001500780c */ /* 0x000fe20004f21270 */
[----:B------:R1:W-:Y:S01]  /*1180*/  STS [R26+0x88], R3 ;  /* 0x000088031a007388 */ /* 0x0003e20000000800 */
[----:B------:R-:W-:-:S02]  /*1190*/  LEA R23, R23, R16, 0x1 ;  /* 0x0000001017177211 */ /* 0x000fc400078e08ff */
[-C--:B------:R-:W-:Y:S01]  /*11a0*/  LEA R29, R17, R16.reuse, 0x1 ;  /* 0x00000010111d7211 */ /* 0x080fe200078e08ff */
[----:B------:R-:W-:Y:S01]  /*11b0*/  BAR.SYNC.DEFER_BLOCKING 0x0 ;  /* 0x0000000000007b1d */ /* 0x000fe20000010000 */
[-C--:B------:R-:W-:Y:S02]  /*11c0*/  LEA R21, R21, R16.reuse, 0x1 ;  /* 0x0000001015157211 */ /* 0x080fe400078e08ff */
[----:B------:R-:W-:Y:S02]  /*11d0*/  LEA R27, R27, R16, 0x1 ;  /* 0x000000101b1b7211 */ /* 0x000fe400078e08ff */
[----:B------:R-:W-:-:S03]  /*11e0*/  LOP3.LUT R24, R20, 0x100, RZ, 0xfc, !PT ;  /* 0x0000010014187812 */ /* 0x000fc600078efcff */
[----:B------:R-:W2:Y:S01]  /*11f0*/  LDC.64 R16, c[0x0][0x218] ;  /* 0x00008600ff107b82 */ /* 0x000ea20000000a00 */
[----:B-1----:R-:W-:Y:S02]  /*1200*/  LOP3.LUT R26, R20, 0x300, RZ, 0xfc, !PT ;  /* 0x00000300141a7812 */ /* 0x002fe400078efcff */
[----:B------:R-:W-:Y:S02]  /*1210*/  LOP3.LUT R24, R24, 0x1f8, RZ, 0xc0, !PT ;  /* 0x000001f818187812 */ /* 0x000fe400078ec0ff */
[----:B------:R-:W-:Y:S02]  /*1220*/  LOP3.LUT R26, R26, 0x3f8, RZ, 0xc0, !PT ;  /* 0x000003f81a1a7812 */ /* 0x000fe400078ec0ff */
[----:B------:R-:W-:-:S04]  /*1230*/  IADD3 R25, R24, UR4, RZ ;  /* 0x0000000418197c10 */ /* 0x000fc8000fffe0ff */
[----:B------:R-:W-:Y:S01]  /*1240*/  LEA R25, R20, R25, 0x2 ;  /* 0x0000001914197211 */ /* 0x000fe200078e10ff */
[----:B------:R-:W1:Y:S05]  /*1250*/  LDS.64 R18, [R19] ;  /* 0x0000000013127984 */ /* 0x000e6a0000000a00 */
[----:B------:R-:W3:Y:S01]  /*1260*/  LDS.64 R24, [R25+0x400] ;  /* 0x0004000019187984 */ /* 0x000ee20000000a00 */
[----:B--2---:R-:W-:-:S05]  /*1270*/  IMAD.WIDE R28, R29, 0x4, R16 ;  /* 0x000000041d1c7825 */ /* 0x004fca00078e0210 */
[----:B-1----:R1:W-:Y:S02]  /*1280*/  @P3 STG.E.64 desc[UR6][R28.64], R18 ;  /* 0x000000121c003986 */ /* 0x0023e4000c101b06 */
[--C-:B-1----:R-:W-:Y:S01]  /*1290*/  IMAD.WIDE R28, R21, 0x4, R16.reuse ;  /* 0x00000004151c7825 */ /* 0x102fe200078e0210 */
[----:B------:R-:W-:Y:S02]  /*12a0*/  LOP3.LUT R21, R20, 0x200, RZ, 0xfc, !PT ;  /* 0x0000020014157812 */ /* 0x000fe400078efcff */
[----:B------:R-:W-:Y:S01]  /*12b0*/  IADD3 R19, R26, UR4, RZ ;  /* 0x000000041a137c10 */ /* 0x000fe2000fffe0ff */
[----:B------:R-:W-:Y:S01]  /*12c0*/  IMAD.WIDE R26, R27, 0x4, R16 ;  /* 0x000000041b1a7825 */ /* 0x000fe200078e0210 */
[----:B------:R-:W-:Y:S01]  /*12d0*/  LOP3.LUT R21, R21, 0x2f8, RZ, 0xc0, !PT ;  /* 0x000002f815157812 */ /* 0x000fe200078ec0ff */
[----:B---3--:R1:W-:Y:S03]  /*12e0*/  @P1 STG.E.64 desc[UR6][R28.64], R24 ;  /* 0x000000181c001986 */ /* 0x0083e6000c101b06 */
[----:B------:R-:W-:Y:S01]  /*12f0*/  IADD3 R21, R21, UR4, RZ ;  /* 0x0000000415157c10 */ /* 0x000fe2000fffe0ff */
[----:B------:R-:W-:-:S03]  /*1300*/  ULDC.64 UR4, c[0x0][0x220] ;  /* 0x0000880000047ab9 */ /* 0x000fc60000000a00 */
[C---:B------:R-:W-:Y:S02]  /*1310*/  LEA R18, R20.reuse, R21, 0x2 ;  /* 0x0000001514127211 */ /* 0x040fe400078e10ff */
[----:B------:R-:W-:-:S04]  /*1320*/  LEA R20, R20, R19, 0x2 ;  /* 0x0000001314147211 */ /* 0x000fc800078e10ff */
[----:B------:R-:W2:Y:S01]  /*1330*/  LDS.64 R18, [R18+0x800] ;  /* 0x0008000012127984 */ /* 0x000ea20000000a00 */
[----:B-1----:R-:W-:Y:S01]  /*1340*/  FADD R24, R7, 1 ;  /* 0x3f80000007187421 */ /* 0x002fe20000000000 */
[----:B------:R-:W-:Y:S01]  /*1350*/  FADD R25, R22, 1 ;  /* 0x3f80000016197421 */ /* 0x000fe20000000000 */
[----:B------:R-:W-:Y:S01]  /*1360*/  SHF.R.S32.HI R7, RZ, 0x1f, R6 ;  /* 0x0000001fff077819 */ /* 0x000fe20000011406 */
[----:B------:R-:W1:Y:S01]  /*1370*/  LDS.64 R20, [R20+0xc00] ;  /* 0x000c000014147984 */ /* 0x000e620000000a00 */
[----:B------:R-:W-:Y:S01]  /*1380*/  FMUL R15, R15, R24 ;  /* 0x000000180f0f7220 */ /* 0x000fe20000400000 */
[----:B------:R-:W-:Y:S01]  /*1390*/  LEA R24, P1, R6, UR4, 0x2 ;  /* 0x0000000406187c11 */ /* 0x000fe2000f8210ff */
[----:B------:R-:W-:-:S04]  /*13a0*/  IMAD.WIDE R22, R23, 0x4, R16 ;  /* 0x0000000417167825 */ /* 0x000fc800078e0210 */
[----:B------:R-:W-:Y:S01]  /*13b0*/  FMUL R14, R14, R25 ;  /* 0x000000190e0e7220 */ /* 0x000fe20000400000 */
[----:B------:R-:W-:Y:S02]  /*13c0*/  SHF.R.S32.HI R17, RZ, 0x1f, R0 ;  /* 0x0000001fff117819 */ /* 0x000fe40000011400 */
[----:B------:R-:W-:Y:S02]  /*13d0*/  LEA R16, P3, R0, UR4, 0x2 ;  /* 0x0000000400107c11 */ /* 0x000fe4000f8610ff */
[----:B------:R-:W-:Y:S01]  /*13e0*/  LEA.HI.X R25, R6, UR5, R7, 0x2, P1 ;  /* 0x0000000506197c11 */ /* 0x000fe200088f1407 */
[----:B------:R-:W-:Y:S01]  /*13f0*/  FMUL R7, R11, 0.5 ;  /* 0x3f0000000b077820 */ /* 0x000fe20000400000 */
[----:B------:R-:W-:Y:S01]  /*1400*/  LEA.HI.X R17, R0, UR5, R17, 0x2, P3 ;  /* 0x0000000500117c11 */ /* 0x000fe200098f1411 */
[----:B------:R-:W-:Y:S01]  /*1410*/  FADD R11, R2, 1 ;  /* 0x3f800000020b7421 */ /* 0x000fe20000000000 */
[----:B------:R-:W-:Y:S01]  /*1420*/  FMUL R6, R10, 0.5 ;  /* 0x3f0000000a067820 */ /* 0x000fe20000400000 */
[----:B------:R-:W-:Y:S01]  /*1430*/  FADD R0, R4, 1 ;  /* 0x3f80000004007421 */ /* 0x000fe20000000000 */
[----:B------:R-:W-:Y:S01]  /*1440*/  FADD R2, R3, 1 ;  /* 0x3f80000003027421 */ /* 0x000fe20000000000 */
[----:B------:R-:W-:Y:S01]  /*1450*/  FMUL R4, R8, R5 ;  /* 0x0000000508047220 */ /* 0x000fe20000400000 */
[----:B------:R-:W-:Y:S01]  /*1460*/  FMUL R6, R6, R11 ;  /* 0x0000000b06067220 */ /* 0x000fe20000400000 */
[----:B------:R-:W-:Y:S01]  /*1470*/  FMUL R5, R9, R0 ;  /* 0x0000000009057220 */ /* 0x000fe20000400000 */
[----:B------:R-:W-:Y:S01]  /*1480*/  FMUL R7, R7, R2 ;  /* 0x0000000207077220 */ /* 0x000fe20000400000 */
[----:B--2---:R2:W-:Y:S04]  /*1490*/  @P4 STG.E.64 desc[UR6][R22.64], R18 ;  /* 0x0000001216004986 */ /* 0x0045e8000c101b06 */
[----:B-1----:R2:W-:Y:S04]  /*14a0*/  @P5 STG.E.64 desc[UR6][R26.64], R20 ;  /* 0x000000141a005986 */ /* 0x0025e8000c101b06 */
[----:B------:R2:W-:Y:S01]  /*14b0*/  @P2 STG.E.128 desc[UR6][R24.64], R12 ;  /* 0x0000000c18002986 */ /* 0x0005e2000c101d06 */
[----:B------:R-:W-:Y:S05]  /*14c0*/  @!P0 EXIT ;  /* 0x000000000000894d */ /* 0x000fea0003800000 */
[----:B------:R-:W-:Y:S01]  /*14d0*/  STG.E.128 desc[UR6][R16.64], R4 ;  /* 0x0000000410007986 */ /* 0x000fe2000c101d06 */
[----:B------:R-:W-:Y:S05]  /*14e0*/  EXIT ;  /* 0x000000000000794d */ /* 0x000fea0003800000 */
.L_x_24:
[----:B------:R-:W-:-:S00]  /*14f0*/  BRA `(.L_x_24) ;  /* 0xfffffffc00fc7947 */ /* 0x000fc0000383ffff */
[----:B------:R-:W-:-:S00]  /*1500*/  NOP ;  /* 0x0000000000007918 */ /* 0x000fc00000000000 */
[----:B------:R-:W-:-:S00]  /*1510*/  NOP ;  /* 0x0000000000007918 */ /* 0x000fc00000000000 */
[----:B------:R-:W-:-:S00]  /*1520*/  NOP ;  /* 0x0000000000007918 */ /* 0x000fc00000000000 */
[----:B------:R-:W-:-:S00]  /*1530*/  NOP ;  /* 0x0000000000007918 */ /* 0x000fc00000000000 */
[----:B------:R-:W-:-:S00]  /*1540*/  NOP ;  /* 0x0000000000007918 */ /* 0x000fc00000000000 */
[----:B------:R-:W-:-:S00]  /*1550*/  NOP ;  /* 0x0000000000007918 */ /* 0x000fc00000000000 */
[----:B------:R-:W-:-:S00]  /*1560*/  NOP ;  /* 0x0000000000007918 */ /* 0x000fc00000000000 */
[----:B------:R-:W-:-:S00]  /*1570*/  NOP ;  /* 0x0000000000007918 */ /* 0x000fc00000000000 */
.L_x_25:


//--------------------- .nv.global.init           --------------------------
	.section	.nv.global.init,"aw",@progbits
.nv.global.init:
	.type		_$_str,@object
	.size		_$_str,(.L_0 - _$_str)
_$_str:
        /*0000*/ 	.byte	0x5f, 0x5f, 0x43, 0x55, 0x44, 0x41, 0x5f, 0x46, 0x54, 0x5a, 0x00
.L_0:


//--------------------- .nv.shared.triton_poi_fused_add_mul_pow_sqrt_tanh_33 --------------------------
	.section	.nv.shared.triton_poi_fused_add_mul_pow_sqrt_tanh_33,"aw",@nobits
	.sectionflags	@""
	.align	16
	.zero		1024


//--------------------- .nv.constant0.triton_poi_fused_add_mul_pow_sqrt_tanh_33 --------------------------
	.section	.nv.constant0.triton_poi_fused_add_mul_pow_sqrt_tanh_33,"a",@progbits
	.sectionflags	@""
	.align	4
.nv.constant0.triton_poi_fused_add_mul_pow_sqrt_tanh_33:
	.zero		560
